	.headerflags	@"EF_CUDA_TEXMODE_UNIFIED EF_CUDA_64BIT_ADDRESS EF_CUDA_ACCELERATORS EF_CUDA_SM90 EF_CUDA_VIRTUAL_SM(EF_CUDA_SM90)"
	.elftype	@"ET_EXEC"


//--------------------- .nv.info                  --------------------------
	.section	.nv.info,"",@"SHT_CUDA_INFO"
	.align	4


	//----- nvinfo : EIATTR_REGCOUNT
	.align		4
        /*0000*/ 	.byte	0x04, 0x2f
        /*0002*/ 	.short	(.L_3 - .L_2)
	.align		4
.L_2:
        /*0004*/ 	.word	index@(triton_poi_fused__native_batch_norm_legit_no_training_relu_4)
        /*0008*/ 	.word	0x00000010


	//----- nvinfo : EIATTR_MIN_STACK_SIZE
	.align		4
.L_3:
        /*000c*/ 	.byte	0x04, 0x12
        /*000e*/ 	.short	(.L_5 - .L_4)
	.align		4
.L_4:
        /*0010*/ 	.word	index@(triton_poi_fused__native_batch_norm_legit_no_training_relu_4)
        /*0014*/ 	.word	0x00000000


	//----- nvinfo : EIATTR_FRAME_SIZE
	.align		4
.L_5:
        /*0018*/ 	.byte	0x04, 0x11
        /*001a*/ 	.short	(.L_7 - .L_6)
	.align		4
.L_6:
        /*001c*/ 	.word	index@(triton_poi_fused__native_batch_norm_legit_no_training_relu_4)
        /*0020*/ 	.word	0x00000000


	//----- nvinfo : EIATTR_MIN_STACK_SIZE
	.align		4
.L_7:
        /*0024*/ 	.byte	0x04, 0x12
        /*0026*/ 	.short	(.L_9 - .L_8)
	.align		4
.L_8:
        /*0028*/ 	.word	index@(triton_poi_fused__native_batch_norm_legit_no_training_relu_4)
        /*002c*/ 	.word	0x00000000
.L_9:


//--------------------- .nv.info.triton_poi_fused__native_batch_norm_legit_no_training_relu_4 --------------------------
	.section	.nv.info.triton_poi_fused__native_batch_norm_legit_no_training_relu_4,"",@"SHT_CUDA_INFO"
	.sectionflags	@""
	.align	4


	//----- nvinfo : EIATTR_CUDA_API_VERSION
	.align		4
        /*0000*/ 	.byte	0x04, 0x37
        /*0002*/ 	.short	(.L_11 - .L_10)
.L_10:
        /*0004*/ 	.word	0x0000007c


	//----- nvinfo : EIATTR_KPARAM_INFO
	.align		4
.L_11:
        /*0008*/ 	.byte	0x04, 0x17
        /*000a*/ 	.short	(.L_13 - .L_12)
.L_12:
        /*000c*/ 	.word	0x00000000
        /*0010*/ 	.short	0x0006
        /*0012*/ 	.short	0x0030
        /*0014*/ 	.byte	0x00, 0xf0, 0x11, 0x00


	//----- nvinfo : EIATTR_KPARAM_INFO
	.align		4
.L_13:
        /*0018*/ 	.byte	0x04, 0x17
        /*001a*/ 	.short	(.L_15 - .L_14)
.L_14:
        /*001c*/ 	.word	0x00000000
        /*0020*/ 	.short	0x0005
        /*0022*/ 	.short	0x0028
        /*0024*/ 	.byte	0x00, 0xf4, 0x21, 0x00


	//----- nvinfo : EIATTR_KPARAM_INFO
	.align		4
.L_15:
        /*0028*/ 	.byte	0x04, 0x17
        /*002a*/ 	.short	(.L_17 - .L_16)
.L_16:
        /*002c*/ 	.word	0x00000000
        /*0030*/ 	.short	0x0004
        /*0032*/ 	.short	0x0020
        /*0034*/ 	.byte	0x00, 0xf4, 0x21, 0x00


	//----- nvinfo : EIATTR_KPARAM_INFO
	.align		4
.L_17:
        /*0038*/ 	.byte	0x04, 0x17
        /*003a*/ 	.short	(.L_19 - .L_18)
.L_18:
        /*003c*/ 	.word	0x00000000
        /*0040*/ 	.short	0x0003
        /*0042*/ 	.short	0x0018
        /*0044*/ 	.byte	0x00, 0xf4, 0x21, 0x00


	//----- nvinfo : EIATTR_KPARAM_INFO
	.align		4
.L_19:
        /*0048*/ 	.byte	0x04, 0x17
        /*004a*/ 	.short	(.L_21 - .L_20)
.L_20:
        /*004c*/ 	.word	0x00000000
        /*0050*/ 	.short	0x0002
        /*0052*/ 	.short	0x0010
        /*0054*/ 	.byte	0x00, 0xf4, 0x21, 0x00


	//----- nvinfo : EIATTR_KPARAM_INFO
	.align		4
.L_21:
        /*0058*/ 	.byte	0x04, 0x17
        /*005a*/ 	.short	(.L_23 - .L_22)
.L_22:
        /*005c*/ 	.word	0x00000000
        /*0060*/ 	.short	0x0001
        /*0062*/ 	.short	0x0008
        /*0064*/ 	.byte	0x00, 0xf4, 0x21, 0x00


	//----- nvinfo : EIATTR_KPARAM_INFO
	.align		4
.L_23:
        /*0068*/ 	.byte	0x04, 0x17
        /*006a*/ 	.short	(.L_25 - .L_24)
.L_24:
        /*006c*/ 	.word	0x00000000
        /*0070*/ 	.short	0x0000
        /*0072*/ 	.short	0x0000
        /*0074*/ 	.byte	0x00, 0xf4, 0x21, 0x00


	//----- nvinfo : EIATTR_SPARSE_MMA_MASK
	.align		4
.L_25:
        /*0078*/ 	.byte	0x03, 0x50
        /*007a*/ 	.short	0x0000


	//----- nvinfo : EIATTR_MAXREG_COUNT
	.align		4
        /*007c*/ 	.byte	0x03, 0x1b
        /*007e*/ 	.short	0x00ff


	//----- nvinfo : EIATTR_EXIT_INSTR_OFFSETS
	.align		4
        /*0080*/ 	.byte	0x04, 0x1c
        /*0082*/ 	.short	(.L_27 - .L_26)


	//   ....[0]....
.L_26:
        /*0084*/ 	.word	0x000002d0


	//----- nvinfo : EIATTR_REQNTID
	.align		4
.L_27:
        /*0088*/ 	.byte	0x04, 0x10
        /*008a*/ 	.short	(.L_29 - .L_28)
.L_28:
        /*008c*/ 	.word	0x00000080
        /*0090*/ 	.word	0x00000001
        /*0094*/ 	.word	0x00000001


	//----- nvinfo : EIATTR_CBANK_PARAM_SIZE
	.align		4
.L_29:
        /*0098*/ 	.byte	0x03, 0x19
        /*009a*/ 	.short	0x0034


	//----- nvinfo : EIATTR_PARAM_CBANK
	.align		4
        /*009c*/ 	.byte	0x04, 0x0a
        /*009e*/ 	.short	(.L_31 - .L_30)
	.align		4
.L_30:
        /*00a0*/ 	.word	index@(.nv.constant0.triton_poi_fused__native_batch_norm_legit_no_training_relu_4)
        /*00a4*/ 	.short	0x0210
        /*00a6*/ 	.short	0x0034


	//----- nvinfo : EIATTR_SW_WAR
	.align		4
.L_31:
        /*00a8*/ 	.byte	0x04, 0x36
        /*00aa*/ 	.short	(.L_33 - .L_32)
.L_32:
        /*00ac*/ 	.word	0x00000008
.L_33:


//--------------------- .nv.callgraph             --------------------------
	.section	.nv.callgraph,"",@"SHT_CUDA_CALLGRAPH"
	.align	4
	.sectionentsize	8
	.align		4
        /*0000*/ 	.word	0x00000000
	.align		4
        /*0004*/ 	.word	0xffffffff
	.align		4
        /*0008*/ 	.word	0x00000000
	.align		4
        /*000c*/ 	.word	0xfffffffe
	.align		4
        /*0010*/ 	.word	0x00000000
	.align		4
        /*0014*/ 	.word	0xfffffffd
	.align		4
        /*0018*/ 	.word	0x00000000
	.align		4
        /*001c*/ 	.word	0xfffffffc


//--------------------- .nv.constant4             --------------------------
	.section	.nv.constant4,"a",@progbits
	.align	8
	.align		8
.nv.constant4:
        /*0000*/ 	.dword	_$_str
	.align		8
        /*0008*/ 	.dword	_$_str_$_2


//--------------------- .text.triton_poi_fused__native_batch_norm_legit_no_training_relu_4 --------------------------
	.section	.text.triton_poi_fused__native_batch_norm_legit_no_training_relu_4,"ax",@progbits
	.align	128
        .global         triton_poi_fused__native_batch_norm_legit_no_training_relu_4
        .type           triton_poi_fused__native_batch_norm_legit_no_training_relu_4,@function
        .size           triton_poi_fused__native_batch_norm_legit_no_training_relu_4,(.L_x_1 - triton_poi_fused__native_batch_norm_legit_no_training_relu_4)
        .other          triton_poi_fused__native_batch_norm_legit_no_training_relu_4,@"STO_CUDA_ENTRY STV_DEFAULT"
triton_poi_fused__native_batch_norm_legit_no_training_relu_4:
.text.triton_poi_fused__native_batch_norm_legit_no_training_relu_4:
[----:B------:R-:W-:Y:S01]  /*0000*/  LDC R1, c[0x0][0x28] ;  /* 0x00000a00ff017b82 */ /* 0x000fe20000000800 */
[----:B------:R-:W1:Y:S07]  /*0010*/  S2R R0, SR_TID.X ;  /* 0x0000000000007919 */ /* 0x000e6e0000002100 */
[----:B------:R-:W2:Y:S01]  /*0020*/  LDC.64 R6, c[0x0][0x220] ;  /* 0x00008800ff067b82 */ /* 0x000ea20000000a00 */
[----:B------:R-:W-:Y:S01]  /*0030*/  ULDC.64 UR4, c[0x0][0x208] ;  /* 0x0000820000047ab9 */ /* 0x000fe20000000a00 */
[----:B------:R-:W3:Y:S06]  /*0040*/  S2R R3, SR_CTAID.X ;  /* 0x0000000000037919 */ /* 0x000eec0000002500 */
[----:B------:R-:W4:Y:S08]  /*0050*/  LDC.64 R4, c[0x0][0x218] ;  /* 0x00008600ff047b82 */ /* 0x000f300000000a00 */
[----:B------:R-:W5:Y:S08]  /*0060*/  LDC.64 R8, c[0x0][0x228] ;  /* 0x00008a00ff087b82 */ /* 0x000f700000000a00 */
[----:B------:R-:W5:Y:S01]  /*0070*/  LDC.64 R10, c[0x0][0x230] ;  /* 0x00008c00ff0a7b82 */ /* 0x000f620000000a00 */
[----:B-1----:R-:W-:-:S02]  /*0080*/  LOP3.LUT R0, R0, 0x7f, RZ, 0xc0, !PT ;  /* 0x0000007f00007812 */ /* 0x002fc400078ec0ff */
[----:B---3--:R-:W-:Y:S02]  /*0090*/  SHF.R.S32.HI R2, RZ, 0x18, R3 ;  /* 0x00000018ff027819 */ /* 0x008fe40000011403 */
[----:B------:R-:W-:Y:S02]  /*00a0*/  LEA R0, R3, R0, 0x7 ;  /* 0x0000000003007211 */ /* 0x000fe400078e38ff */
[----:B------:R-:W-:-:S04]  /*00b0*/  SGXT R3, R2, 0x1 ;  /* 0x000000010203781a */ /* 0x000fc80000000200 */
[----:B------:R-:W-:-:S04]  /*00c0*/  LEA.HI R3, R3, R0, RZ, 0x4 ;  /* 0x0000000003037211 */ /* 0x000fc800078f20ff */
[----:B------:R-:W-:-:S04]  /*00d0*/  LOP3.LUT R3, R3, 0xfffffff0, RZ, 0xc0, !PT ;  /* 0xfffffff003037812 */ /* 0x000fc800078ec0ff */
[----:B------:R-:W-:Y:S02]  /*00e0*/  IADD3 R13, R0, -R3, RZ ;  /* 0x80000003000d7210 */ /* 0x000fe40007ffe0ff */
[----:B------:R-:W1:Y:S03]  /*00f0*/  LDC.64 R2, c[0x0][0x210] ;  /* 0x00008400ff027b82 */ /* 0x000e660000000a00 */
[----:B--2---:R-:W-:-:S06]  /*0100*/  IMAD.WIDE R6, R13, 0x4, R6 ;  /* 0x000000040d067825 */ /* 0x004fcc00078e0206 */
[----:B------:R-:W2:Y:S01]  /*0110*/  LDG.E.EL R6, desc[UR4][R6.64] ;  /* 0x0000000406067981 */ /* 0x000ea2000c2e1900 */
[----:B----4-:R-:W-:-:S04]  /*0120*/  IMAD.WIDE R4, R13, 0x4, R4 ;  /* 0x000000040d047825 */ /* 0x010fc800078e0204 */
[C---:B-----5:R-:W-:Y:S02]  /*0130*/  IMAD.WIDE R8, R13.reuse, 0x4, R8 ;  /* 0x000000040d087825 */ /* 0x060fe400078e0208 */
[----:B------:R3:W4:Y:S02]  /*0140*/  LDG.E.EL R5, desc[UR4][R4.64] ;  /* 0x0000000404057981 */ /* 0x000724000c2e1900 */
[----:B0-----:R-:W-:Y:S02]  /*0150*/  IMAD.WIDE R10, R13, 0x4, R10 ;  /* 0x000000040d0a7825 */ /* 0x001fe400078e020a */
[----:B------:R-:W5:Y:S02]  /*0160*/  LDG.E.EL R8, desc[UR4][R8.64] ;  /* 0x0000000408087981 */ /* 0x000f64000c2e1900 */
[C---:B-1----:R-:W-:Y:S02]  /*0170*/  IMAD.WIDE R2, R0.reuse, 0x4, R2 ;  /* 0x0000000400027825 */ /* 0x042fe400078e0202 */
[----:B------:R-:W5:Y:S04]  /*0180*/  LDG.E.EL R11, desc[UR4][R10.64] ;  /* 0x000000040a0b7981 */ /* 0x000f68000c2e1900 */
[----:B------:R0:W4:Y:S01]  /*0190*/  LDG.E R12, desc[UR4][R2.64] ;  /* 0x00000004020c7981 */ /* 0x000122000c1e1900 */
[----:B---3--:R-:W-:Y:S01]  /*01a0*/  HFMA2.MMA R4, -RZ, RZ, 1.625, 0 ;  /* 0x3e800000ff047435 */ /* 0x008fe200000001ff */
[----:B0-----:R-:W0:Y:S02]  /*01b0*/  LDC.64 R2, c[0x0][0x238] ;  /* 0x00008e00ff027b82 */ /* 0x001e240000000a00 */
[----:B0-----:R-:W-:-:S04]  /*01c0*/  IMAD.WIDE R2, R0, 0x4, R2 ;  /* 0x0000000400027825 */ /* 0x001fc800078e0202 */
[----:B--2---:R-:W-:-:S04]  /*01d0*/  FADD R6, R6, 0.0010000000474974513054 ;  /* 0x3a83126f06067421 */ /* 0x004fc80000000000 */
[----:B------:R-:W0:Y:S02]  /*01e0*/  MUFU.SQRT R7, R6 ;  /* 0x0000000600077308 */ /* 0x000e240000002000 */
[C---:B0-----:R-:W-:Y:S02]  /*01f0*/  FSETP.GT.AND P0, PT, R7.reuse, 8.50705917302346158658e+37, PT ;  /* 0x7e8000000700780b */ /* 0x041fe40003f04000 */
[----:B------:R-:W-:-:S11]  /*0200*/  FSETP.GEU.AND P1, PT, R7, 1.175494350822287508e-38, PT ;  /* 0x008000000700780b */ /* 0x000fd60003f2e000 */
[----:B------:R-:W-:-:S04]  /*0210*/  @P0 FMUL R7, R7, 0.25 ;  /* 0x3e80000007070820 */ /* 0x000fc80000400000 */
[----:B------:R-:W-:-:S06]  /*0220*/  @!P1 FMUL R7, R7, 16777216 ;  /* 0x4b80000007079820 */ /* 0x000fcc0000400000 */
[----:B------:R-:W0:Y:S01]  /*0230*/  MUFU.RCP R7, R7 ;  /* 0x0000000700077308 */ /* 0x000e220000001000 */
[----:B------:R-:W-:Y:S01]  /*0240*/  FSEL R4, R4, 1, P0 ;  /* 0x3f80000004047808 */ /* 0x000fe20000000000 */
[----:B----4-:R-:W-:-:S04]  /*0250*/  FADD R5, R12, -R5 ;  /* 0x800000050c057221 */ /* 0x010fc80000000000 */
[----:B------:R-:W-:-:S04]  /*0260*/  @!P1 FMUL R4, R4, 16777216 ;  /* 0x4b80000004049820 */ /* 0x000fc80000400000 */
[----:B0-----:R-:W-:-:S04]  /*0270*/  FMUL R4, R7, R4 ;  /* 0x0000000407047220 */ /* 0x001fc80000400000 */
[----:B------:R-:W-:-:S04]  /*0280*/  FMUL R4, R5, R4 ;  /* 0x0000000405047220 */ /* 0x000fc80000400000 */
[----:B-----5:R-:W-:-:S05]  /*0290*/  FFMA R4, R8, R4, R11 ;  /* 0x0000000408047223 */ /* 0x020fca000000000b */
[----:B------:R-:W-:-:S04]  /*02a0*/  FSETP.GEU.AND P0, PT, R4, RZ, PT ;  /* 0x000000ff0400720b */ /* 0x000fc80003f0e000 */
[----:B------:R-:W-:-:S05]  /*02b0*/  FSEL R5, R4, RZ, P0 ;  /* 0x000000ff04057208 */ /* 0x000fca0000000000 */
[----:B------:R-:W-:Y:S01]  /*02c0*/  STG.E desc[UR4][R2.64], R5 ;  /* 0x0000000502007986 */ /* 0x000fe2000c101904 */
[----:B------:R-:W-:Y:S05]  /*02d0*/  EXIT ;  /* 0x000000000000794d */ /* 0x000fea0003800000 */
.L_x_0:
[----:B------:R-:W-:-:S00]  /*02e0*/  BRA `(.L_x_0) ;  /* 0xfffffffc00fc7947 */ /* 0x000fc0000383ffff */
[----:B------:R-:W-:-:S00]  /*02f0*/  NOP ;  /* 0x0000000000007918 */ /* 0x000fc00000000000 */
        /* <DEDUP_REMOVED lines=8> */
.L_x_1:


//--------------------- .nv.global.init           --------------------------
	.section	.nv.global.init,"aw",@progbits
.nv.global.init:
	.type		_$_str,@object
	.size		_$_str,(_$_str_$_2 - _$_str)
_$_str:
        /*0000*/ 	.byte	0x5f, 0x5f, 0x43, 0x55, 0x44, 0x41, 0x5f, 0x46, 0x54, 0x5a, 0x00
	.type		_$_str_$_2,@object
	.size		_$_str_$_2,(.L_1 - _$_str_$_2)
_$_str_$_2:
        /*000b*/ 	.byte	0x5f, 0x5f, 0x43, 0x55, 0x44, 0x41, 0x5f, 0x50, 0x52, 0x45, 0x43, 0x5f, 0x53, 0x51, 0x52, 0x54
        /*001b*/ 	.byte	0x00
.L_1:


//--------------------- .nv.constant0.triton_poi_fused__native_batch_norm_legit_no_training_relu_4 --------------------------
	.section	.nv.constant0.triton_poi_fused__native_batch_norm_legit_no_training_relu_4,"a",@progbits
	.sectionflags	@""
	.align	4
.nv.constant0.triton_poi_fused__native_batch_norm_legit_no_training_relu_4:
	.zero		580
